//
// Generated by NVIDIA NVVM Compiler
//
// Compiler Build ID: CL-36424714
// Cuda compilation tools, release 13.0, V13.0.88
// Based on NVVM 20.0.0
//

.version 9.0
.target sm_100
.address_size 64

	// .globl	_Z9bodyForceP6float4S0_fi
.extern .shared .align 16 .b8 spos[];

.visible .entry _Z9bodyForceP6float4S0_fi(
	.param .u64 .ptr .align 1 _Z9bodyForceP6float4S0_fi_param_0,
	.param .u64 .ptr .align 1 _Z9bodyForceP6float4S0_fi_param_1,
	.param .f32 _Z9bodyForceP6float4S0_fi_param_2,
	.param .u32 _Z9bodyForceP6float4S0_fi_param_3
)
{
	.reg .pred 	%p<9>;
	.reg .b32 	%r<37>;
	.reg .b32 	%f<174>;
	.reg .b64 	%rd<11>;

	ld.param.u64 	%rd4, [_Z9bodyForceP6float4S0_fi_param_0];
	ld.param.u64 	%rd3, [_Z9bodyForceP6float4S0_fi_param_1];
	ld.param.f32 	%f34, [_Z9bodyForceP6float4S0_fi_param_2];
	ld.param.u32 	%r17, [_Z9bodyForceP6float4S0_fi_param_3];
	cvta.to.global.u64 	%rd1, %rd4;
	mov.u32 	%r1, %ntid.x;
	mov.u32 	%r18, %ctaid.x;
	mov.u32 	%r2, %tid.x;
	mad.lo.s32 	%r3, %r1, %r18, %r2;
	setp.ge.s32 	%p1, %r3, %r17;
	@%p1 bra 	$L__BB0_12;
	mov.u32 	%r4, %nctaid.x;
	mov.u32 	%r20, spos;
	mad.lo.s32 	%r5, %r2, 12, %r20;
	mul.wide.s32 	%rd5, %r3, 16;
	add.s64 	%rd2, %rd1, %rd5;
	and.b32  	%r6, %r1, 2044;
	and.b32  	%r21, %r1, -4;
	neg.s32 	%r7, %r21;
	mov.f32 	%f173, 0f00000000;
	mov.b32 	%r32, 0;
	mov.f32 	%f172, %f173;
	mov.f32 	%f171, %f173;
$L__BB0_2:
	setp.lt.u32 	%p2, %r1, 4;
	mad.lo.s32 	%r23, %r32, %r1, %r2;
	mul.wide.u32 	%rd6, %r23, 16;
	add.s64 	%rd7, %rd1, %rd6;
	.pragma "used_bytes_mask 4095";
	ld.global.v4.f32 	{%f37, %f38, %f39, %f40}, [%rd7];
	st.shared.f32 	[%r5], %f37;
	st.shared.f32 	[%r5+4], %f38;
	st.shared.f32 	[%r5+8], %f39;
	bar.sync 	0;
	.pragma "used_bytes_mask 4095";
	ld.global.v4.f32 	{%f4, %f5, %f6, %f41}, [%rd2];
	mov.b32 	%r36, 0;
	@%p2 bra 	$L__BB0_5;
	mov.u32 	%r25, spos;
	add.s32 	%r33, %r25, 32;
	mov.u32 	%r34, %r7;
$L__BB0_4:
	.pragma "nounroll";
	ld.shared.v4.f32 	{%f42, %f43, %f44, %f45}, [%r33+-32];
	sub.f32 	%f46, %f42, %f4;
	sub.f32 	%f47, %f43, %f5;
	sub.f32 	%f48, %f44, %f6;
	mul.f32 	%f49, %f47, %f47;
	fma.rn.f32 	%f50, %f46, %f46, %f49;
	fma.rn.f32 	%f51, %f48, %f48, %f50;
	add.f32 	%f52, %f51, 0f3089705F;
	rsqrt.approx.f32 	%f53, %f52;
	mul.f32 	%f54, %f53, %f53;
	mul.f32 	%f55, %f53, %f54;
	fma.rn.f32 	%f56, %f46, %f55, %f171;
	fma.rn.f32 	%f57, %f47, %f55, %f172;
	fma.rn.f32 	%f58, %f48, %f55, %f173;
	sub.f32 	%f59, %f45, %f4;
	ld.shared.v4.f32 	{%f60, %f61, %f62, %f63}, [%r33+-16];
	sub.f32 	%f64, %f60, %f5;
	sub.f32 	%f65, %f61, %f6;
	mul.f32 	%f66, %f64, %f64;
	fma.rn.f32 	%f67, %f59, %f59, %f66;
	fma.rn.f32 	%f68, %f65, %f65, %f67;
	add.f32 	%f69, %f68, 0f3089705F;
	rsqrt.approx.f32 	%f70, %f69;
	mul.f32 	%f71, %f70, %f70;
	mul.f32 	%f72, %f70, %f71;
	fma.rn.f32 	%f73, %f59, %f72, %f56;
	fma.rn.f32 	%f74, %f64, %f72, %f57;
	fma.rn.f32 	%f75, %f65, %f72, %f58;
	sub.f32 	%f76, %f62, %f4;
	sub.f32 	%f77, %f63, %f5;
	ld.shared.v4.f32 	{%f78, %f79, %f80, %f81}, [%r33];
	sub.f32 	%f82, %f78, %f6;
	mul.f32 	%f83, %f77, %f77;
	fma.rn.f32 	%f84, %f76, %f76, %f83;
	fma.rn.f32 	%f85, %f82, %f82, %f84;
	add.f32 	%f86, %f85, 0f3089705F;
	rsqrt.approx.f32 	%f87, %f86;
	mul.f32 	%f88, %f87, %f87;
	mul.f32 	%f89, %f87, %f88;
	fma.rn.f32 	%f90, %f76, %f89, %f73;
	fma.rn.f32 	%f91, %f77, %f89, %f74;
	fma.rn.f32 	%f92, %f82, %f89, %f75;
	sub.f32 	%f93, %f79, %f4;
	sub.f32 	%f94, %f80, %f5;
	sub.f32 	%f95, %f81, %f6;
	mul.f32 	%f96, %f94, %f94;
	fma.rn.f32 	%f97, %f93, %f93, %f96;
	fma.rn.f32 	%f98, %f95, %f95, %f97;
	add.f32 	%f99, %f98, 0f3089705F;
	rsqrt.approx.f32 	%f100, %f99;
	mul.f32 	%f101, %f100, %f100;
	mul.f32 	%f102, %f100, %f101;
	fma.rn.f32 	%f171, %f93, %f102, %f90;
	fma.rn.f32 	%f172, %f94, %f102, %f91;
	fma.rn.f32 	%f173, %f95, %f102, %f92;
	add.s32 	%r34, %r34, 4;
	add.s32 	%r33, %r33, 48;
	setp.ne.s32 	%p3, %r34, 0;
	mov.u32 	%r36, %r6;
	@%p3 bra 	$L__BB0_4;
$L__BB0_5:
	and.b32  	%r26, %r1, 3;
	setp.eq.s32 	%p4, %r26, 0;
	@%p4 bra 	$L__BB0_10;
	setp.eq.s32 	%p5, %r26, 1;
	@%p5 bra 	$L__BB0_8;
	mov.u32 	%r27, spos;
	mad.lo.s32 	%r28, %r36, 12, %r27;
	ld.shared.f32 	%f104, [%r28];
	sub.f32 	%f105, %f104, %f4;
	ld.shared.f32 	%f106, [%r28+4];
	sub.f32 	%f107, %f106, %f5;
	ld.shared.f32 	%f108, [%r28+8];
	sub.f32 	%f109, %f108, %f6;
	mul.f32 	%f110, %f107, %f107;
	fma.rn.f32 	%f111, %f105, %f105, %f110;
	fma.rn.f32 	%f112, %f109, %f109, %f111;
	add.f32 	%f113, %f112, 0f3089705F;
	rsqrt.approx.f32 	%f114, %f113;
	mul.f32 	%f115, %f114, %f114;
	mul.f32 	%f116, %f114, %f115;
	fma.rn.f32 	%f117, %f105, %f116, %f171;
	fma.rn.f32 	%f118, %f107, %f116, %f172;
	fma.rn.f32 	%f119, %f109, %f116, %f173;
	ld.shared.f32 	%f120, [%r28+12];
	sub.f32 	%f121, %f120, %f4;
	ld.shared.f32 	%f122, [%r28+16];
	sub.f32 	%f123, %f122, %f5;
	ld.shared.f32 	%f124, [%r28+20];
	sub.f32 	%f125, %f124, %f6;
	mul.f32 	%f126, %f123, %f123;
	fma.rn.f32 	%f127, %f121, %f121, %f126;
	fma.rn.f32 	%f128, %f125, %f125, %f127;
	add.f32 	%f129, %f128, 0f3089705F;
	rsqrt.approx.f32 	%f130, %f129;
	mul.f32 	%f131, %f130, %f130;
	mul.f32 	%f132, %f130, %f131;
	fma.rn.f32 	%f171, %f121, %f132, %f117;
	fma.rn.f32 	%f172, %f123, %f132, %f118;
	fma.rn.f32 	%f173, %f125, %f132, %f119;
	add.s32 	%r36, %r36, 2;
$L__BB0_8:
	and.b32  	%r29, %r1, 1;
	setp.eq.b32 	%p6, %r29, 1;
	not.pred 	%p7, %p6;
	@%p7 bra 	$L__BB0_10;
	mov.u32 	%r30, spos;
	mad.lo.s32 	%r31, %r36, 12, %r30;
	ld.shared.f32 	%f133, [%r31];
	sub.f32 	%f134, %f133, %f4;
	ld.shared.f32 	%f135, [%r31+4];
	sub.f32 	%f136, %f135, %f5;
	ld.shared.f32 	%f137, [%r31+8];
	sub.f32 	%f138, %f137, %f6;
	mul.f32 	%f139, %f136, %f136;
	fma.rn.f32 	%f140, %f134, %f134, %f139;
	fma.rn.f32 	%f141, %f138, %f138, %f140;
	add.f32 	%f142, %f141, 0f3089705F;
	rsqrt.approx.f32 	%f143, %f142;
	mul.f32 	%f144, %f143, %f143;
	mul.f32 	%f145, %f143, %f144;
	fma.rn.f32 	%f171, %f134, %f145, %f171;
	fma.rn.f32 	%f172, %f136, %f145, %f172;
	fma.rn.f32 	%f173, %f138, %f145, %f173;
$L__BB0_10:
	bar.sync 	0;
	add.s32 	%r32, %r32, 1;
	setp.ne.s32 	%p8, %r32, %r4;
	@%p8 bra 	$L__BB0_2;
	cvta.to.global.u64 	%rd8, %rd3;
	mul.wide.s32 	%rd9, %r3, 16;
	add.s64 	%rd10, %rd8, %rd9;
	.pragma "used_bytes_mask 4095";
	ld.global.v4.f32 	{%f146, %f147, %f148, %f149}, [%rd10];
	fma.rn.f32 	%f150, %f34, %f171, %f146;
	fma.rn.f32 	%f151, %f34, %f172, %f147;
	st.global.v2.f32 	[%rd10], {%f150, %f151};
	fma.rn.f32 	%f152, %f34, %f173, %f148;
	st.global.f32 	[%rd10+8], %f152;
$L__BB0_12:
	ret;

}


// ===== COMPILED SASS (sm_100) =====

	.target	sm_100

	.elftype	@"ET_EXEC"


//--------------------- .note.nv.tkinfo           --------------------------
	.section	.note.nv.tkinfo,"",@"SHT_NOTE"
	.sectionflags	@"SHF_NOTE_NV_TKINFO"
	.tkinfo
        /*0018*/ 	.word	0x00000002
        /*0030*/ 	.string	""
        /*0030*/ 	.string	"ptxas"
        /*0030*/ 	.string	"Cuda compilation tools, release 13.0, V13.0.88"
        /*0030*/ 	.string	"Build cuda_13.0.r13.0/compiler.36424714_0"
        /*0030*/ 	.string	"-arch sm_100 -m 64 "



//--------------------- .note.nv.cuinfo           --------------------------
	.section	.note.nv.cuinfo,"",@"SHT_NOTE"
	.sectionflags	@"SHF_NOTE_NV_CUINFO"
        /*0018*/ 	.short	0x0002
        /*001a*/ 	.short	0x0064
        /*001c*/ 	.short	0x0082
	.zero		2


//--------------------- .nv.info                  --------------------------
	.section	.nv.info,"",@"SHT_CUDA_INFO"
	.align	4


	//----- nvinfo : EIATTR_REGCOUNT
	.align		4
        /*0000*/ 	.byte	0x04, 0x2f
        /*0002*/ 	.short	(.L_1 - .L_0)
	.align		4
.L_0:
        /*0004*/ 	.word	index@(_Z9bodyForceP6float4S0_fi)
        /*0008*/ 	.word	0x00000020


	//----- nvinfo : EIATTR_FRAME_SIZE
	.align		4
.L_1:
        /*000c*/ 	.byte	0x04, 0x11
        /*000e*/ 	.short	(.L_3 - .L_2)
	.align		4
.L_2:
        /*0010*/ 	.word	index@(_Z9bodyForceP6float4S0_fi)
        /*0014*/ 	.word	0x00000000


	//----- nvinfo : EIATTR_MIN_STACK_SIZE
	.align		4
.L_3:
        /*0018*/ 	.byte	0x04, 0x12
        /*001a*/ 	.short	(.L_5 - .L_4)
	.align		4
.L_4:
        /*001c*/ 	.word	index@(_Z9bodyForceP6float4S0_fi)
        /*0020*/ 	.word	0x00000000
.L_5:


//--------------------- .nv.compat                --------------------------
	.section	.nv.compat,"",@"SHT_CUDA_COMPAT_INFO"
	.align	4
        /*0000*/ 	.byte	0x02, 0x09, 0x00, 0x00, 0x02, 0x02, 0x01, 0x00, 0x02, 0x05, 0x05, 0x00, 0x03, 0x07, 0x01, 0x01
        /*0010*/ 	.byte	0x02, 0x03, 0x00, 0x00, 0x02, 0x06, 0x01, 0x00, 0x04, 0x0b, 0x08, 0x00, 0x01, 0x00, 0x00, 0x00
        /*0020*/ 	.byte	0x00, 0x00, 0x00, 0x00


//--------------------- .nv.info._Z9bodyForceP6float4S0_fi --------------------------
	.section	.nv.info._Z9bodyForceP6float4S0_fi,"",@"SHT_CUDA_INFO"
	.sectionflags	@""
	.align	4


	//----- nvinfo : EIATTR_CUDA_API_VERSION
	.align		4
        /*0000*/ 	.byte	0x04, 0x37
        /*0002*/ 	.short	(.L_7 - .L_6)
.L_6:
        /*0004*/ 	.word	0x00000082


	//----- nvinfo : EIATTR_KPARAM_INFO
	.align		4
.L_7:
        /*0008*/ 	.byte	0x04, 0x17
        /*000a*/ 	.short	(.L_9 - .L_8)
.L_8:
        /*000c*/ 	.word	0x00000000
        /*0010*/ 	.short	0x0003
        /*0012*/ 	.short	0x0014
        /*0014*/ 	.byte	0x00, 0xf0, 0x11, 0x00


	//----- nvinfo : EIATTR_KPARAM_INFO
	.align		4
.L_9:
        /*0018*/ 	.byte	0x04, 0x17
        /*001a*/ 	.short	(.L_11 - .L_10)
.L_10:
        /*001c*/ 	.word	0x00000000
        /*0020*/ 	.short	0x0002
        /*0022*/ 	.short	0x0010
        /*0024*/ 	.byte	0x00, 0xf0, 0x11, 0x00


	//----- nvinfo : EIATTR_KPARAM_INFO
	.align		4
.L_11:
        /*0028*/ 	.byte	0x04, 0x17
        /*002a*/ 	.short	(.L_13 - .L_12)
.L_12:
        /*002c*/ 	.word	0x00000000
        /*0030*/ 	.short	0x0001
        /*0032*/ 	.short	0x0008
        /*0034*/ 	.byte	0x00, 0xf5, 0x21, 0x00


	//----- nvinfo : EIATTR_KPARAM_INFO
	.align		4
.L_13:
        /*0038*/ 	.byte	0x04, 0x17
        /*003a*/ 	.short	(.L_15 - .L_14)
.L_14:
        /*003c*/ 	.word	0x00000000
        /*0040*/ 	.short	0x0000
        /*0042*/ 	.short	0x0000
        /*0044*/ 	.byte	0x00, 0xf5, 0x21, 0x00


	//----- nvinfo : EIATTR_SPARSE_MMA_MASK
	.align		4
.L_15:
        /*0048*/ 	.byte	0x03, 0x50
        /*004a*/ 	.short	0x0000


	//----- nvinfo : EIATTR_MAXREG_COUNT
	.align		4
        /*004c*/ 	.byte	0x03, 0x1b
        /*004e*/ 	.short	0x00ff


	//----- nvinfo : EIATTR_NUM_BARRIERS
	.align		4
        /*0050*/ 	.byte	0x02, 0x4c
        /*0052*/ 	.byte	0x01
	.zero		1


	//----- nvinfo : EIATTR_MERCURY_ISA_VERSION
	.align		4
        /*0054*/ 	.byte	0x03, 0x5f
        /*0056*/ 	.short	0x0101


	//----- nvinfo : EIATTR_UNUSED_LOAD_BYTE_OFFSET
	.align		4
        /*0058*/ 	.byte	0x04, 0x44
        /*005a*/ 	.short	(.L_17 - .L_16)


	//   ....[0]....
.L_16:
        /*005c*/ 	.word	0x000001a0
        /*0060*/ 	.word	0x00000fff


	//   ....[1]....
        /*0064*/ 	.word	0x000001f0
        /*0068*/ 	.word	0x00000fff


	//   ....[2]....
        /*006c*/ 	.word	0x00000bc0
        /*0070*/ 	.word	0x00000fff


	//----- nvinfo : EIATTR_VRC_CTA_INIT_COUNT
	.align		4
.L_17:
        /*0074*/ 	.byte	0x02, 0x4a
	.zero		1
	.zero		1


	//----- nvinfo : EIATTR_EXIT_INSTR_OFFSETS
	.align		4
        /*0078*/ 	.byte	0x04, 0x1c
        /*007a*/ 	.short	(.L_19 - .L_18)


	//   ....[0]....
.L_18:
        /*007c*/ 	.word	0x00000070


	//   ....[1]....
        /*0080*/ 	.word	0x00000c20


	//----- nvinfo : EIATTR_CBANK_PARAM_SIZE
	.align		4
.L_19:
        /*0084*/ 	.byte	0x03, 0x19
        /*0086*/ 	.short	0x0018


	//----- nvinfo : EIATTR_PARAM_CBANK
	.align		4
        /*0088*/ 	.byte	0x04, 0x0a
        /*008a*/ 	.short	(.L_21 - .L_20)
	.align		4
.L_20:
        /*008c*/ 	.word	index@(.nv.constant0._Z9bodyForceP6float4S0_fi)
        /*0090*/ 	.short	0x0380
        /*0092*/ 	.short	0x0018


	//----- nvinfo : EIATTR_SW_WAR
	.align		4
.L_21:
        /*0094*/ 	.byte	0x04, 0x36
        /*0096*/ 	.short	(.L_23 - .L_22)
.L_22:
        /*0098*/ 	.word	0x00000008
.L_23:


//--------------------- .nv.callgraph             --------------------------
	.section	.nv.callgraph,"",@"SHT_CUDA_CALLGRAPH"
	.align	4
	.sectionentsize	8
	.align		4
        /*0000*/ 	.word	0x00000000
	.align		4
        /*0004*/ 	.word	0xffffffff
	.align		4
        /*0008*/ 	.word	0x00000000
	.align		4
        /*000c*/ 	.word	0xfffffffe
	.align		4
        /*0010*/ 	.word	0x00000000
	.align		4
        /*0014*/ 	.word	0xfffffffd
	.align		4
        /*0018*/ 	.word	0x00000000
	.align		4
        /*001c*/ 	.word	0xfffffffc


//--------------------- .text._Z9bodyForceP6float4S0_fi --------------------------
	.section	.text._Z9bodyForceP6float4S0_fi,"ax",@progbits
	.align	128
        .global         _Z9bodyForceP6float4S0_fi
        .type           _Z9bodyForceP6float4S0_fi,@function
        .size           _Z9bodyForceP6float4S0_fi,(.L_x_6 - _Z9bodyForceP6float4S0_fi)
        .other          _Z9bodyForceP6float4S0_fi,@"STO_CUDA_ENTRY STV_DEFAULT"
_Z9bodyForceP6float4S0_fi:
.text._Z9bodyForceP6float4S0_fi:
[----:B------:R-:W-:Y:S01]  /*0000*/  LDC R1, c[0x0][0x37c] ;  /* 0x0000df00ff017b82 */ /* 0x000fe20000000800 */
[----:B------:R-:W0:Y:S01]  /*0010*/  S2R R3, SR_CTAID.X ;  /* 0x0000000000037919 */ /* 0x000e220000002500 */
[----:B------:R-:W0:Y:S01]  /*0020*/  LDCU UR9, c[0x0][0x360] ;  /* 0x00006c00ff0977ac */ /* 0x000e220008000800 */
[----:B------:R-:W0:Y:S01]  /*0030*/  S2R R0, SR_TID.X ;  /* 0x0000000000007919 */ /* 0x000e220000002100 */
[----:B------:R-:W1:Y:S01]  /*0040*/  LDCU UR4, c[0x0][0x394] ;  /* 0x00007280ff0477ac */ /* 0x000e620008000800 */
[----:B0-----:R-:W-:-:S05]  /*0050*/  IMAD R20, R3, UR9, R0 ;  /* 0x0000000903147c24 */ /* 0x001fca000f8e0200 */
[----:B-1----:R-:W-:-:S13]  /*0060*/  ISETP.GE.AND P0, PT, R20, UR4, PT ;  /* 0x0000000414007c0c */ /* 0x002fda000bf06270 */
[----:B------:R-:W-:Y:S05]  /*0070*/  @P0 EXIT ;  /* 0x000000000000094d */ /* 0x000fea0003800000 */
[----:B------:R-:W0:Y:S01]  /*0080*/  S2R R23, SR_CgaCtaId ;  /* 0x0000000000177919 */ /* 0x000e220000008800 */
[----:B------:R-:W1:Y:S01]  /*0090*/  LDC.64 R2, c[0x0][0x380] ;  /* 0x0000e000ff027b82 */ /* 0x000e620000000a00 */
[----:B------:R-:W-:Y:S01]  /*00a0*/  MOV R4, 0x400 ;  /* 0x0000040000047802 */ /* 0x000fe20000000f00 */
[----:B------:R-:W-:Y:S01]  /*00b0*/  HFMA2 R25, -RZ, RZ, 0, 0 ;  /* 0x00000000ff197431 */ /* 0x000fe200000001ff */
[----:B------:R-:W-:Y:S01]  /*00c0*/  ULOP3.LUT UR4, UR9, 0xfffffffc, URZ, 0xc0, !UPT ;  /* 0xfffffffc09047892 */ /* 0x000fe2000f8ec0ff */
[----:B------:R-:W-:Y:S01]  /*00d0*/  HFMA2 R22, -RZ, RZ, 0, 0 ;  /* 0x00000000ff167431 */ /* 0x000fe200000001ff */
[----:B------:R-:W-:Y:S01]  /*00e0*/  MOV R21, RZ ;  /* 0x000000ff00157202 */ /* 0x000fe20000000f00 */
[----:B------:R-:W2:Y:S01]  /*00f0*/  LDCU UR10, c[0x0][0x370] ;  /* 0x00006e00ff0a77ac */ /* 0x000ea20008000800 */
[----:B------:R-:W-:Y:S01]  /*0100*/  MOV R27, RZ ;  /* 0x000000ff001b7202 */ /* 0x000fe20000000f00 */
[----:B------:R-:W3:Y:S01]  /*0110*/  LDCU.64 UR12, c[0x0][0x358] ;  /* 0x00006b00ff0c77ac */ /* 0x000ee20008000a00 */
[----:B------:R-:W-:-:S02]  /*0120*/  ULOP3.LUT UR5, UR9, 0x7fc, URZ, 0xc0, !UPT ;  /* 0x000007fc09057892 */ /* 0x000fc4000f8ec0ff */
[----:B------:R-:W-:Y:S01]  /*0130*/  UIADD3 UR7, UPT, UPT, -UR4, URZ, URZ ;  /* 0x000000ff04077290 */ /* 0x000fe2000fffe1ff */
[----:B-1----:R-:W-:Y:S01]  /*0140*/  IMAD.WIDE R2, R20, 0x10, R2 ;  /* 0x0000001014027825 */ /* 0x002fe200078e0202 */
[----:B0-----:R-:W-:-:S05]  /*0150*/  LEA R23, R23, R4, 0x18 ;  /* 0x0000000417177211 */ /* 0x001fca00078ec0ff */
[----:B--23--:R-:W-:-:S07]  /*0160*/  IMAD R23, R0, 0xc, R23 ;  /* 0x0000000c00177824 */ /* 0x00cfce00078e0217 */
.L_x_4:
[----:B------:R-:W0:Y:S01]  /*0170*/  LDC.64 R8, c[0x0][0x380] ;  /* 0x0000e000ff087b82 */ /* 0x000e220000000a00 */
[----:B-----5:R-:W-:-:S04]  /*0180*/  IMAD R5, R21, UR9, R0 ;  /* 0x0000000915057c24 */ /* 0x020fc8000f8e0200 */
[----:B0-----:R-:W-:-:S06]  /*0190*/  IMAD.WIDE.U32 R8, R5, 0x10, R8 ;  /* 0x0000001005087825 */ /* 0x001fcc00078e0008 */
[----:B------:R-:W2:Y:S04]  /*01a0*/  LDG.E.128 R8, desc[UR12][R8.64] ;  /* 0x0000000c08087981 */ /* 0x000ea8000c1e1d00 */
[----:B--2---:R0:W-:Y:S04]  /*01b0*/  STS [R23], R8 ;  /* 0x0000000817007388 */ /* 0x0041e80000000800 */
[----:B------:R0:W-:Y:S04]  /*01c0*/  STS [R23+0x4], R9 ;  /* 0x0000040917007388 */ /* 0x0001e80000000800 */
[----:B------:R0:W-:Y:S01]  /*01d0*/  STS [R23+0x8], R10 ;  /* 0x0000080a17007388 */ /* 0x0001e20000000800 */
[----:B------:R-:W-:Y:S06]  /*01e0*/  BAR.SYNC.DEFER_BLOCKING 0x0 ;  /* 0x0000000000007b1d */ /* 0x000fec0000010000 */
[----:B------:R0:W5:Y:S01]  /*01f0*/  LDG.E.128 R4, desc[UR12][R2.64] ;  /* 0x0000000c02047981 */ /* 0x000162000c1e1d00 */
[----:B------:R-:W-:Y:S01]  /*0200*/  UISETP.GE.U32.AND UP0, UPT, UR9, 0x4, UPT ;  /* 0x000000040900788c */ /* 0x000fe2000bf06070 */
[----:B------:R-:W-:Y:S01]  /*0210*/  IADD3 R21, PT, PT, R21, 0x1, RZ ;  /* 0x0000000115157810 */ /* 0x000fe20007ffe0ff */
[----:B------:R-:W-:-:S03]  /*0220*/  UMOV UR4, URZ ;  /* 0x000000ff00047c82 */ /* 0x000fc60008000000 */
[----:B------:R-:W-:-:S04]  /*0230*/  ISETP.NE.AND P0, PT, R21, UR10, PT ;  /* 0x0000000a15007c0c */ /* 0x000fc8000bf05270 */
[----:B0-----:R-:W-:Y:S09]  /*0240*/  BRA.U !UP0, `(.L_x_0) ;  /* 0x0000000508347547 */ /* 0x001ff2000b800000 */
[----:B------:R-:W0:Y:S01]  /*0250*/  S2UR UR6, SR_CgaCtaId ;  /* 0x00000000000679c3 */ /* 0x000e220000008800 */
[----:B------:R-:W-:Y:S02]  /*0260*/  UMOV UR4, 0x400 ;  /* 0x0000040000047882 */ /* 0x000fe40000000000 */
[----:B0-----:R-:W-:-:S03]  /*0270*/  ULEA UR4, UR6, UR4, 0x18 ;  /* 0x0000000406047291 */ /* 0x001fc6000f8ec0ff */
[----:B------:R-:W-:Y:S01]  /*0280*/  UMOV UR6, UR7 ;  /* 0x0000000700067c82 */ /* 0x000fe20008000000 */
[----:B------:R-:W-:-:S12]  /*0290*/  UIADD3 UR4, UPT, UPT, UR4, 0x20, URZ ;  /* 0x0000002004047890 */ /* 0x000fd8000fffe0ff */
.L_x_1:
[----:B------:R-:W0:Y:S01]  /*02a0*/  LDS.128 R8, [UR4+-0x20] ;  /* 0xffffe004ff087984 */ /* 0x000e220008000c00 */
[----:B------:R-:W-:-:S03]  /*02b0*/  UIADD3 UR6, UPT, UPT, UR6, 0x4, URZ ;  /* 0x0000000406067890 */ /* 0x000fc6000fffe0ff */
[----:B------:R-:W1:Y:S01]  /*02c0*/  LDS.128 R12, [UR4+-0x10] ;  /* 0xfffff004ff0c7984 */ /* 0x000e620008000c00 */
[----:B------:R-:W-:-:S03]  /*02d0*/  UISETP.NE.AND UP0, UPT, UR6, URZ, UPT ;  /* 0x000000ff0600728c */ /* 0x000fc6000bf05270 */
[----:B------:R-:W2:Y:S01]  /*02e0*/  LDS.128 R16, [UR4] ;  /* 0x00000004ff107984 */ /* 0x000ea20008000c00 */
[----:B------:R-:W-:Y:S01]  /*02f0*/  UIADD3 UR4, UPT, UPT, UR4, 0x30, URZ ;  /* 0x0000003004047890 */ /* 0x000fe2000fffe0ff */
[----:B0----5:R-:W-:Y:S01]  /*0300*/  FADD R9, -R5, R9 ;  /* 0x0000000905097221 */ /* 0x021fe20000000100 */
[----:B------:R-:W-:Y:S01]  /*0310*/  FADD R24, -R4, R8 ;  /* 0x0000000804187221 */ /* 0x000fe20000000100 */
[C---:B------:R-:W-:Y:S02]  /*0320*/  FADD R10, -R6.reuse, R10 ;  /* 0x0000000a060a7221 */ /* 0x040fe40000000100 */
[----:B------:R-:W-:Y:S01]  /*0330*/  FMUL R7, R9, R9 ;  /* 0x0000000909077220 */ /* 0x000fe20000400000 */
[C---:B-1----:R-:W-:Y:S01]  /*0340*/  FADD R15, -R5.reuse, R15 ;  /* 0x0000000f050f7221 */ /* 0x042fe20000000100 */
[----:B------:R-:W-:Y:S01]  /*0350*/  FADD R13, -R6, R13 ;  /* 0x0000000d060d7221 */ /* 0x000fe20000000100 */
[----:B------:R-:W-:Y:S01]  /*0360*/  FADD R14, -R4, R14 ;  /* 0x0000000e040e7221 */ /* 0x000fe20000000100 */
[----:B------:R-:W-:Y:S01]  /*0370*/  FFMA R7, R24, R24, R7 ;  /* 0x0000001818077223 */ /* 0x000fe20000000007 */
[----:B--2---:R-:W-:Y:S01]  /*0380*/  FADD R18, -R5, R18 ;  /* 0x0000001205127221 */ /* 0x004fe20000000100 */
[----:B------:R-:W-:Y:S01]  /*0390*/  FADD R17, -R4, R17 ;  /* 0x0000001104117221 */ /* 0x000fe20000000100 */
[----:B------:R-:W-:Y:S01]  /*03a0*/  FADD R16, -R6, R16 ;  /* 0x0000001006107221 */ /* 0x000fe20000000100 */
[----:B------:R-:W-:Y:S01]  /*03b0*/  FFMA R7, R10, R10, R7 ;  /* 0x0000000a0a077223 */ /* 0x000fe20000000007 */
[----:B------:R-:W-:-:S03]  /*03c0*/  FADD R19, -R6, R19 ;  /* 0x0000001306137221 */ /* 0x000fc60000000100 */
[----:B------:R-:W-:-:S05]  /*03d0*/  FADD R26, R7, 9.9999997171806853657e-10 ;  /* 0x3089705f071a7421 */ /* 0x000fca0000000000 */
[----:B------:R-:W-:-:S13]  /*03e0*/  FSETP.GEU.AND P1, PT, |R26|, 1.175494350822287508e-38, PT ;  /* 0x008000001a00780b */ /* 0x000fda0003f2e200 */
[----:B------:R-:W-:-:S04]  /*03f0*/  @!P1 FMUL R26, R26, 16777216 ;  /* 0x4b8000001a1a9820 */ /* 0x000fc80000400000 */
[----:B------:R0:W1:Y:S02]  /*0400*/  MUFU.RSQ R8, R26 ;  /* 0x0000001a00087308 */ /* 0x0000640000001400 */
[----:B0-----:R-:W-:-:S04]  /*0410*/  FMUL R26, R18, R18 ;  /* 0x00000012121a7220 */ /* 0x001fc80000400000 */
[----:B------:R-:W-:Y:S01]  /*0420*/  FFMA R28, R17, R17, R26 ;  /* 0x00000011111c7223 */ /* 0x000fe2000000001a */
[----:B-1----:R-:W-:-:S04]  /*0430*/  @!P1 FMUL R8, R8, 4096 ;  /* 0x4580000008089820 */ /* 0x002fc80000400000 */
[----:B------:R-:W-:-:S04]  /*0440*/  FMUL R7, R8, R8 ;  /* 0x0000000808077220 */ /* 0x000fc80000400000 */
[----:B------:R-:W-:Y:S01]  /*0450*/  FMUL R8, R8, R7 ;  /* 0x0000000708087220 */ /* 0x000fe20000400000 */
[----:B------:R-:W-:-:S03]  /*0460*/  FADD R7, -R5, R12 ;  /* 0x0000000c05077221 */ /* 0x000fc60000000100 */
[-C--:B------:R-:W-:Y:S01]  /*0470*/  FFMA R27, R24, R8.reuse, R27 ;  /* 0x00000008181b7223 */ /* 0x080fe2000000001b */
[-C--:B------:R-:W-:Y:S01]  /*0480*/  FFMA R22, R9, R8.reuse, R22 ;  /* 0x0000000809167223 */ /* 0x080fe20000000016 */
[----:B------:R-:W-:Y:S01]  /*0490*/  FADD R24, -R4, R11 ;  /* 0x0000000b04187221 */ /* 0x000fe20000000100 */
[----:B------:R-:W-:Y:S01]  /*04a0*/  FMUL R9, R7, R7 ;  /* 0x0000000707097220 */ /* 0x000fe20000400000 */
[----:B------:R-:W-:Y:S01]  /*04b0*/  FMUL R11, R15, R15 ;  /* 0x0000000f0f0b7220 */ /* 0x000fe20000400000 */
[----:B------:R-:W-:Y:S02]  /*04c0*/  FFMA R8, R10, R8, R25 ;  /* 0x000000080a087223 */ /* 0x000fe40000000019 */
[----:B------:R-:W-:Y:S01]  /*04d0*/  FFMA R12, R24, R24, R9 ;  /* 0x00000018180c7223 */ /* 0x000fe20000000009 */
[----:B------:R-:W-:Y:S01]  /*04e0*/  FFMA R11, R14, R14, R11 ;  /* 0x0000000e0e0b7223 */ /* 0x000fe2000000000b */
[----:B------:R-:W-:Y:S02]  /*04f0*/  FFMA R9, R19, R19, R28 ;  /* 0x0000001313097223 */ /* 0x000fe4000000001c */
[----:B------:R-:W-:Y:S01]  /*0500*/  FFMA R12, R13, R13, R12 ;  /* 0x0000000d0d0c7223 */ /* 0x000fe2000000000c */
[----:B------:R-:W-:Y:S01]  /*0510*/  FFMA R11, R16, R16, R11 ;  /* 0x00000010100b7223 */ /* 0x000fe2000000000b */
[----:B------:R-:W-:-:S02]  /*0520*/  FADD R29, R9, 9.9999997171806853657e-10 ;  /* 0x3089705f091d7421 */ /* 0x000fc40000000000 */
[----:B------:R-:W-:Y:S01]  /*0530*/  FADD R26, R12, 9.9999997171806853657e-10 ;  /* 0x3089705f0c1a7421 */ /* 0x000fe20000000000 */
[----:B------:R-:W-:Y:S02]  /*0540*/  FADD R28, R11, 9.9999997171806853657e-10 ;  /* 0x3089705f0b1c7421 */ /* 0x000fe40000000000 */
[----:B------:R-:W-:Y:S02]  /*0550*/  FSETP.GEU.AND P3, PT, |R29|, 1.175494350822287508e-38, PT ;  /* 0x008000001d00780b */ /* 0x000fe40003f6e200 */
[----:B------:R-:W-:Y:S02]  /*0560*/  FSETP.GEU.AND P1, PT, |R26|, 1.175494350822287508e-38, PT ;  /* 0x008000001a00780b */ /* 0x000fe40003f2e200 */
[----:B------:R-:W-:-:S09]  /*0570*/  FSETP.GEU.AND P2, PT, |R28|, 1.175494350822287508e-38, PT ;  /* 0x008000001c00780b */ /* 0x000fd20003f4e200 */
[----:B------:R-:W-:Y:S02]  /*0580*/  @!P3 FMUL R29, R29, 16777216 ;  /* 0x4b8000001d1db820 */ /* 0x000fe40000400000 */
[----:B------:R-:W-:Y:S02]  /*0590*/  @!P1 FMUL R26, R26, 16777216 ;  /* 0x4b8000001a1a9820 */ /* 0x000fe40000400000 */
[----:B------:R-:W-:Y:S01]  /*05a0*/  @!P2 FMUL R28, R28, 16777216 ;  /* 0x4b8000001c1ca820 */ /* 0x000fe20000400000 */
[----:B------:R-:W0:Y:S08]  /*05b0*/  MUFU.RSQ R9, R29 ;  /* 0x0000001d00097308 */ /* 0x000e300000001400 */
[----:B------:R-:W1:Y:S08]  /*05c0*/  MUFU.RSQ R12, R26 ;  /* 0x0000001a000c7308 */ /* 0x000e700000001400 */
[----:B------:R-:W2:Y:S01]  /*05d0*/  MUFU.RSQ R11, R28 ;  /* 0x0000001c000b7308 */ /* 0x000ea20000001400 */
[----:B0-----:R-:W-:Y:S01]  /*05e0*/  @!P3 FMUL R9, R9, 4096 ;  /* 0x458000000909b820 */ /* 0x001fe20000400000 */
[----:B-1----:R-:W-:-:S04]  /*05f0*/  @!P1 FMUL R12, R12, 4096 ;  /* 0x458000000c0c9820 */ /* 0x002fc80000400000 */
[----:B------:R-:W-:Y:S01]  /*0600*/  FMUL R25, R12, R12 ;  /* 0x0000000c0c197220 */ /* 0x000fe20000400000 */
[----:B--2---:R-:W-:-:S03]  /*0610*/  @!P2 FMUL R11, R11, 4096 ;  /* 0x458000000b0ba820 */ /* 0x004fc60000400000 */
[----:B------:R-:W-:Y:S01]  /*0620*/  FMUL R25, R12, R25 ;  /* 0x000000190c197220 */ /* 0x000fe20000400000 */
[----:B------:R-:W-:Y:S01]  /*0630*/  FMUL R12, R9, R9 ;  /* 0x00000009090c7220 */ /* 0x000fe20000400000 */
[----:B------:R-:W-:Y:S02]  /*0640*/  FMUL R10, R11, R11 ;  /* 0x0000000b0b0a7220 */ /* 0x000fe40000400000 */
[-C--:B------:R-:W-:Y:S01]  /*0650*/  FFMA R27, R24, R25.reuse, R27 ;  /* 0x00000019181b7223 */ /* 0x080fe2000000001b */
[-C--:B------:R-:W-:Y:S01]  /*0660*/  FFMA R22, R7, R25.reuse, R22 ;  /* 0x0000001907167223 */ /* 0x080fe20000000016 */
[----:B------:R-:W-:Y:S01]  /*0670*/  FFMA R13, R13, R25, R8 ;  /* 0x000000190d0d7223 */ /* 0x000fe20000000008 */
[----:B------:R-:W-:Y:S01]  /*0680*/  FMUL R10, R11, R10 ;  /* 0x0000000a0b0a7220 */ /* 0x000fe20000400000 */
[----:B------:R-:W-:-:S03]  /*0690*/  FMUL R12, R9, R12 ;  /* 0x0000000c090c7220 */ /* 0x000fc60000400000 */
[-C--:B------:R-:W-:Y:S01]  /*06a0*/  FFMA R14, R14, R10.reuse, R27 ;  /* 0x0000000a0e0e7223 */ /* 0x080fe2000000001b */
[-C--:B------:R-:W-:Y:S01]  /*06b0*/  FFMA R15, R15, R10.reuse, R22 ;  /* 0x0000000a0f0f7223 */ /* 0x080fe20000000016 */
[----:B------:R-:W-:Y:S02]  /*06c0*/  FFMA R10, R16, R10, R13 ;  /* 0x0000000a100a7223 */ /* 0x000fe4000000000d */
[-C--:B------:R-:W-:Y:S01]  /*06d0*/  FFMA R27, R17, R12.reuse, R14 ;  /* 0x0000000c111b7223 */ /* 0x080fe2000000000e */
[-C--:B------:R-:W-:Y:S01]  /*06e0*/  FFMA R22, R18, R12.reuse, R15 ;  /* 0x0000000c12167223 */ /* 0x080fe2000000000f */
[----:B------:R-:W-:Y:S01]  /*06f0*/  FFMA R25, R19, R12, R10 ;  /* 0x0000000c13197223 */ /* 0x000fe2000000000a */
[----:B------:R-:W-:Y:S06]  /*0700*/  BRA.U UP0, `(.L_x_1) ;  /* 0xfffffff900e47547 */ /* 0x000fec000b83ffff */
[----:B------:R-:W-:-:S05]  /*0710*/  UMOV UR4, UR5 ;  /* 0x0000000500047c82 */ /* 0x000fca0008000000 */
.L_x_0:
[----:B------:R-:W-:-:S09]  /*0720*/  ULOP3.LUT UP0, UR6, UR9, 0x3, URZ, 0xc0, !UPT ;  /* 0x0000000309067892 */ /* 0x000fd2000f80c0ff */
[----:B------:R-:W-:Y:S05]  /*0730*/  BRA.U !UP0, `(.L_x_2) ;  /* 0x00000005080c7547 */ /* 0x000fea000b800000 */
[----:B------:R-:W-:Y:S02]  /*0740*/  UISETP.NE.AND UP0, UPT, UR6, 0x1, UPT ;  /* 0x000000010600788c */ /* 0x000fe4000bf05270 */
[----:B------:R-:W-:-:S04]  /*0750*/  ULOP3.LUT UR8, UR9, 0x1, URZ, 0xc0, !UPT ;  /* 0x0000000109087892 */ /* 0x000fc8000f8ec0ff */
[----:B------:R-:W-:-:S03]  /*0760*/  UISETP.NE.U32.AND UP1, UPT, UR8, 0x1, UPT ;  /* 0x000000010800788c */ /* 0x000fc6000bf25070 */
[----:B------:R-:W-:Y:S08]  /*0770*/  BRA.U !UP0, `(.L_x_3) ;  /* 0x0000000108a07547 */ /* 0x000ff0000b800000 */
[----:B------:R-:W0:Y:S01]  /*0780*/  S2UR UR8, SR_CgaCtaId ;  /* 0x00000000000879c3 */ /* 0x000e220000008800 */
[----:B------:R-:W-:Y:S02]  /*0790*/  UMOV UR6, 0x400 ;  /* 0x0000040000067882 */ /* 0x000fe40000000000 */
[----:B0-----:R-:W-:-:S04]  /*07a0*/  ULEA UR6, UR8, UR6, 0x18 ;  /* 0x0000000608067291 */ /* 0x001fc8000f8ec0ff */
[----:B------:R-:W-:Y:S02]  /*07b0*/  UIMAD UR6, UR4, 0xc, UR6 ;  /* 0x0000000c040678a4 */ /* 0x000fe4000f8e0206 */
[----:B------:R-:W-:-:S07]  /*07c0*/  UIADD3 UR4, UPT, UPT, UR4, 0x2, URZ ;  /* 0x0000000204047890 */ /* 0x000fce000fffe0ff */
[----:B------:R-:W0:Y:S04]  /*07d0*/  LDS.64 R12, [UR6] ;  /* 0x00000006ff0c7984 */ /* 0x000e280008000a00 */
[----:B------:R-:W1:Y:S04]  /*07e0*/  LDS.64 R8, [UR6+0x10] ;  /* 0x00001006ff087984 */ /* 0x000e680008000a00 */
[----:B------:R-:W2:Y:S01]  /*07f0*/  LDS.64 R10, [UR6+0x8] ;  /* 0x00000806ff0a7984 */ /* 0x000ea20008000a00 */
[C---:B0----5:R-:W-:Y:S01]  /*0800*/  FADD R7, -R5.reuse, R13 ;  /* 0x0000000d05077221 */ /* 0x061fe20000000100 */
[----:B------:R-:W-:Y:S01]  /*0810*/  FADD R12, -R4, R12 ;  /* 0x0000000c040c7221 */ /* 0x000fe20000000100 */
[----:B-1----:R-:W-:-:S02]  /*0820*/  FADD R8, -R5, R8 ;  /* 0x0000000805087221 */ /* 0x002fc40000000100 */
[----:B------:R-:W-:Y:S01]  /*0830*/  FMUL R13, R7, R7 ;  /* 0x00000007070d7220 */ /* 0x000fe20000400000 */
[C---:B------:R-:W-:Y:S01]  /*0840*/  FADD R9, -R6.reuse, R9 ;  /* 0x0000000906097221 */ /* 0x040fe20000000100 */
[----:B--2---:R-:W-:Y:S01]  /*0850*/  FADD R10, -R6, R10 ;  /* 0x0000000a060a7221 */ /* 0x004fe20000000100 */
[----:B------:R-:W-:Y:S01]  /*0860*/  FADD R11, -R4, R11 ;  /* 0x0000000b040b7221 */ /* 0x000fe20000000100 */
[----:B------:R-:W-:Y:S01]  /*0870*/  FMUL R14, R8, R8 ;  /* 0x00000008080e7220 */ /* 0x000fe20000400000 */
[----:B------:R-:W-:-:S03]  /*0880*/  FFMA R13, R12, R12, R13 ;  /* 0x0000000c0c0d7223 */ /* 0x000fc6000000000d */
[----:B------:R-:W-:Y:S01]  /*0890*/  FFMA R14, R11, R11, R14 ;  /* 0x0000000b0b0e7223 */ /* 0x000fe2000000000e */
[----:B------:R-:W-:-:S03]  /*08a0*/  FFMA R13, R10, R10, R13 ;  /* 0x0000000a0a0d7223 */ /* 0x000fc6000000000d */
[----:B------:R-:W-:Y:S01]  /*08b0*/  FFMA R14, R9, R9, R14 ;  /* 0x00000009090e7223 */ /* 0x000fe2000000000e */
[----:B------:R-:W-:-:S03]  /*08c0*/  FADD R13, R13, 9.9999997171806853657e-10 ;  /* 0x3089705f0d0d7421 */ /* 0x000fc60000000000 */
[----:B------:R-:W-:Y:S02]  /*08d0*/  FADD R16, R14, 9.9999997171806853657e-10 ;  /* 0x3089705f0e107421 */ /* 0x000fe40000000000 */
[----:B------:R-:W-:-:S03]  /*08e0*/  FSETP.GEU.AND P1, PT, |R13|, 1.175494350822287508e-38, PT ;  /* 0x008000000d00780b */ /* 0x000fc60003f2e200 */
[----:B------:R-:W-:-:S10]  /*08f0*/  FSETP.GEU.AND P2, PT, |R16|, 1.175494350822287508e-38, PT ;  /* 0x008000001000780b */ /* 0x000fd40003f4e200 */
[----:B------:R-:W-:-:S03]  /*0900*/  @!P1 FMUL R13, R13, 16777216 ;  /* 0x4b8000000d0d9820 */ /* 0x000fc60000400000 */
[----:B------:R-:W-:Y:S01]  /*0910*/  @!P2 FMUL R16, R16, 16777216 ;  /* 0x4b8000001010a820 */ /* 0x000fe20000400000 */
[----:B------:R-:W0:Y:S08]  /*0920*/  MUFU.RSQ R14, R13 ;  /* 0x0000000d000e7308 */ /* 0x000e300000001400 */
[----:B------:R-:W1:Y:S01]  /*0930*/  MUFU.RSQ R17, R16 ;  /* 0x0000001000117308 */ /* 0x000e620000001400 */
[----:B0-----:R-:W-:-:S04]  /*0940*/  @!P1 FMUL R14, R14, 4096 ;  /* 0x458000000e0e9820 */ /* 0x001fc80000400000 */
[----:B------:R-:W-:Y:S01]  /*0950*/  FMUL R15, R14, R14 ;  /* 0x0000000e0e0f7220 */ /* 0x000fe20000400000 */
[----:B-1----:R-:W-:-:S03]  /*0960*/  @!P2 FMUL R17, R17, 4096 ;  /* 0x458000001111a820 */ /* 0x002fc60000400000 */
[----:B------:R-:W-:Y:S01]  /*0970*/  FMUL R15, R14, R15 ;  /* 0x0000000f0e0f7220 */ /* 0x000fe20000400000 */
[----:B------:R-:W-:-:S03]  /*0980*/  FMUL R18, R17, R17 ;  /* 0x0000001111127220 */ /* 0x000fc60000400000 */
[-C--:B------:R-:W-:Y:S01]  /*0990*/  FFMA R12, R12, R15.reuse, R27 ;  /* 0x0000000f0c0c7223 */ /* 0x080fe2000000001b */
[-C--:B------:R-:W-:Y:S01]  /*09a0*/  FFMA R7, R7, R15.reuse, R22 ;  /* 0x0000000f07077223 */ /* 0x080fe20000000016 */
[----:B------:R-:W-:Y:S01]  /*09b0*/  FFMA R10, R10, R15, R25 ;  /* 0x0000000f0a0a7223 */ /* 0x000fe20000000019 */
[----:B------:R-:W-:-:S04]  /*09c0*/  FMUL R18, R17, R18 ;  /* 0x0000001211127220 */ /* 0x000fc80000400000 */
[-C--:B------:R-:W-:Y:S01]  /*09d0*/  FFMA R27, R11, R18.reuse, R12 ;  /* 0x000000120b1b7223 */ /* 0x080fe2000000000c */
[-C--:B------:R-:W-:Y:S01]  /*09e0*/  FFMA R22, R8, R18.reuse, R7 ;  /* 0x0000001208167223 */ /* 0x080fe20000000007 */
[----:B------:R-:W-:-:S07]  /*09f0*/  FFMA R25, R9, R18, R10 ;  /* 0x0000001209197223 */ /* 0x000fce000000000a */
.L_x_3:
[----:B------:R-:W-:Y:S05]  /*0a00*/  BRA.U UP1, `(.L_x_2) ;  /* 0x0000000101587547 */ /* 0x000fea000b800000 */
[----:B------:R-:W0:Y:S01]  /*0a10*/  S2UR UR8, SR_CgaCtaId ;  /* 0x00000000000879c3 */ /* 0x000e220000008800 */
[----:B------:R-:W-:Y:S02]  /*0a20*/  UMOV UR6, 0x400 ;  /* 0x0000040000067882 */ /* 0x000fe40000000000 */
[----:B0-----:R-:W-:-:S04]  /*0a30*/  ULEA UR6, UR8, UR6, 0x18 ;  /* 0x0000000608067291 */ /* 0x001fc8000f8ec0ff */
[----:B------:R-:W-:-:S09]  /*0a40*/  UIMAD UR4, UR4, 0xc, UR6 ;  /* 0x0000000c040478a4 */ /* 0x000fd2000f8e0206 */
[----:B------:R-:W0:Y:S04]  /*0a50*/  LDS.64 R8, [UR4] ;  /* 0x00000004ff087984 */ /* 0x000e280008000a00 */
[----:B-----5:R-:W1:Y:S01]  /*0a60*/  LDS R7, [UR4+0x8] ;  /* 0x00000804ff077984 */ /* 0x020e620008000800 */
[----:B0-----:R-:W-:Y:S01]  /*0a70*/  FADD R9, -R5, R9 ;  /* 0x0000000905097221 */ /* 0x001fe20000000100 */
[----:B------:R-:W-:-:S03]  /*0a80*/  FADD R8, -R4, R8 ;  /* 0x0000000804087221 */ /* 0x000fc60000000100 */
[----:B------:R-:W-:Y:S01]  /*0a90*/  FMUL R5, R9, R9 ;  /* 0x0000000909057220 */ /* 0x000fe20000400000 */
[----:B-1----:R-:W-:-:S03]  /*0aa0*/  FADD R6, -R6, R7 ;  /* 0x0000000706067221 */ /* 0x002fc60000000100 */
[----:B------:R-:W-:-:S04]  /*0ab0*/  FFMA R5, R8, R8, R5 ;  /* 0x0000000808057223 */ /* 0x000fc80000000005 */
[----:B------:R-:W-:-:S04]  /*0ac0*/  FFMA R5, R6, R6, R5 ;  /* 0x0000000606057223 */ /* 0x000fc80000000005 */
[----:B------:R-:W-:-:S05]  /*0ad0*/  FADD R5, R5, 9.9999997171806853657e-10 ;  /* 0x3089705f05057421 */ /* 0x000fca0000000000 */
[----:B------:R-:W-:-:S13]  /*0ae0*/  FSETP.GEU.AND P1, PT, |R5|, 1.175494350822287508e-38, PT ;  /* 0x008000000500780b */ /* 0x000fda0003f2e200 */
[----:B------:R-:W-:-:S04]  /*0af0*/  @!P1 FMUL R5, R5, 16777216 ;  /* 0x4b80000005059820 */ /* 0x000fc80000400000 */
[----:B------:R-:W0:Y:S02]  /*0b00*/  MUFU.RSQ R4, R5 ;  /* 0x0000000500047308 */ /* 0x000e240000001400 */
[----:B0-----:R-:W-:-:S04]  /*0b10*/  @!P1 FMUL R4, R4, 4096 ;  /* 0x4580000004049820 */ /* 0x001fc80000400000 */
[----:B------:R-:W-:-:S04]  /*0b20*/  FMUL R7, R4, R4 ;  /* 0x0000000404077220 */ /* 0x000fc80000400000 */
[----:B------:R-:W-:-:S04]  /*0b30*/  FMUL R7, R4, R7 ;  /* 0x0000000704077220 */ /* 0x000fc80000400000 */
[-C--:B------:R-:W-:Y:S01]  /*0b40*/  FFMA R27, R8, R7.reuse, R27 ;  /* 0x00000007081b7223 */ /* 0x080fe2000000001b */
[-C--:B------:R-:W-:Y:S01]  /*0b50*/  FFMA R22, R9, R7.reuse, R22 ;  /* 0x0000000709167223 */ /* 0x080fe20000000016 */
[----:B------:R-:W-:-:S07]  /*0b60*/  FFMA R25, R6, R7, R25 ;  /* 0x0000000706197223 */ /* 0x000fce0000000019 */
.L_x_2:
[----:B------:R-:W-:Y:S06]  /*0b70*/  BAR.SYNC.DEFER_BLOCKING 0x0 ;  /* 0x0000000000007b1d */ /* 0x000fec0000010000 */
[----:B------:R-:W-:Y:S05]  /*0b80*/  @P0 BRA `(.L_x_4) ;  /* 0xfffffff400780947 */ /* 0x000fea000383ffff */
[----:B------:R-:W0:Y:S01]  /*0b90*/  LDC.64 R2, c[0x0][0x388] ;  /* 0x0000e200ff027b82 */ /* 0x000e220000000a00 */
[----:B------:R-:W1:Y:S01]  /*0ba0*/  LDCU UR4, c[0x0][0x390] ;  /* 0x00007200ff0477ac */ /* 0x000e620008000800 */
[----:B0-----:R-:W-:-:S05]  /*0bb0*/  IMAD.WIDE R20, R20, 0x10, R2 ;  /* 0x0000001014147825 */ /* 0x001fca00078e0202 */
[----:B-----5:R-:W1:Y:S02]  /*0bc0*/  LDG.E.128 R4, desc[UR12][R20.64] ;  /* 0x0000000c14047981 */ /* 0x020e64000c1e1d00 */
[----:B-1----:R-:W-:Y:S01]  /*0bd0*/  FFMA R4, R27, UR4, R4 ;  /* 0x000000041b047c23 */ /* 0x002fe20008000004 */
[----:B------:R-:W-:Y:S01]  /*0be0*/  FFMA R5, R22, UR4, R5 ;  /* 0x0000000416057c23 */ /* 0x000fe20008000005 */
[----:B------:R-:W-:-:S04]  /*0bf0*/  FFMA R25, R25, UR4, R6 ;  /* 0x0000000419197c23 */ /* 0x000fc80008000006 */
[----:B------:R-:W-:Y:S04]  /*0c00*/  STG.E.64 desc[UR12][R20.64], R4 ;  /* 0x0000000414007986 */ /* 0x000fe8000c101b0c */
[----:B------:R-:W-:Y:S01]  /*0c10*/  STG.E desc[UR12][R20.64+0x8], R25 ;  /* 0x0000081914007986 */ /* 0x000fe2000c10190c */
[----:B------:R-:W-:Y:S05]  /*0c20*/  EXIT ;  /* 0x000000000000794d */ /* 0x000fea0003800000 */
.L_x_5:
[----:B------:R-:W-:-:S00]  /*0c30*/  BRA `(.L_x_5) ;  /* 0xfffffffc00fc7947 */ /* 0x000fc0000383ffff */
[----:B------:R-:W-:-:S00]  /*0c40*/  NOP ;  /* 0x0000000000007918 */ /* 0x000fc00000000000 */
        /* <DEDUP_REMOVED lines=11> */
.L_x_6:


//--------------------- .nv.shared._Z9bodyForceP6float4S0_fi --------------------------
	.section	.nv.shared._Z9bodyForceP6float4S0_fi,"aw",@nobits
	.sectionflags	@""
	.align	16
	.zero		1024


//--------------------- .nv.shared.reserved.0     --------------------------
	.section	.nv.shared.reserved.0,"aw",@nobits
	.weak		__nv_reservedSMEM_offset_0_alias
	.size		__nv_reservedSMEM_offset_0_alias, 0, 64
	.other		__nv_reservedSMEM_offset_0_alias,@"STO_CUDA_RESERVED_SHARED STV_DEFAULT"
__nv_reservedSMEM_offset_0_alias:
	.zero		0
	.zero		64


//--------------------- .nv.constant0._Z9bodyForceP6float4S0_fi --------------------------
	.section	.nv.constant0._Z9bodyForceP6float4S0_fi,"a",@progbits
	.sectionflags	@""
	.align	4
.nv.constant0._Z9bodyForceP6float4S0_fi:
	.zero		920


//--------------------- SYMBOLS --------------------------

	.type		.nv.reservedSmem.offset0,@object
	.size		.nv.reservedSmem.offset0,0x4
	.type		.nv.reservedSmem.cap,@object
	.size		.nv.reservedSmem.cap,0x4
